//
// Generated by NVIDIA NVVM Compiler
//
// Compiler Build ID: CL-36424714
// Cuda compilation tools, release 13.0, V13.0.88
// Based on NVVM 20.0.0
//

.version 9.0
.target sm_100
.address_size 64

	// .globl	_Z7gpu_addPiS_S_

.visible .entry _Z7gpu_addPiS_S_(
	.param .u64 .ptr .align 1 _Z7gpu_addPiS_S__param_0,
	.param .u64 .ptr .align 1 _Z7gpu_addPiS_S__param_1,
	.param .u64 .ptr .align 1 _Z7gpu_addPiS_S__param_2
)
{
	.reg .b32 	%r<8>;
	.reg .b64 	%rd<11>;

	ld.param.u64 	%rd1, [_Z7gpu_addPiS_S__param_0];
	ld.param.u64 	%rd2, [_Z7gpu_addPiS_S__param_1];
	ld.param.u64 	%rd3, [_Z7gpu_addPiS_S__param_2];
	cvta.to.global.u64 	%rd4, %rd3;
	cvta.to.global.u64 	%rd5, %rd2;
	cvta.to.global.u64 	%rd6, %rd1;
	mov.u32 	%r1, %ctaid.x;
	mov.u32 	%r2, %ntid.x;
	mov.u32 	%r3, %tid.x;
	mad.lo.s32 	%r4, %r1, %r2, %r3;
	mul.wide.s32 	%rd7, %r4, 4;
	add.s64 	%rd8, %rd6, %rd7;
	ld.global.u32 	%r5, [%rd8];
	add.s64 	%rd9, %rd5, %rd7;
	ld.global.u32 	%r6, [%rd9];
	add.s32 	%r7, %r6, %r5;
	add.s64 	%rd10, %rd4, %rd7;
	st.global.u32 	[%rd10], %r7;
	ret;

}
	// .globl	_Z7gpu_subPiS_S_
.visible .entry _Z7gpu_subPiS_S_(
	.param .u64 .ptr .align 1 _Z7gpu_subPiS_S__param_0,
	.param .u64 .ptr .align 1 _Z7gpu_subPiS_S__param_1,
	.param .u64 .ptr .align 1 _Z7gpu_subPiS_S__param_2
)
{
	.reg .b32 	%r<8>;
	.reg .b64 	%rd<11>;

	ld.param.u64 	%rd1, [_Z7gpu_subPiS_S__param_0];
	ld.param.u64 	%rd2, [_Z7gpu_subPiS_S__param_1];
	ld.param.u64 	%rd3, [_Z7gpu_subPiS_S__param_2];
	cvta.to.global.u64 	%rd4, %rd3;
	cvta.to.global.u64 	%rd5, %rd2;
	cvta.to.global.u64 	%rd6, %rd1;
	mov.u32 	%r1, %ctaid.x;
	mov.u32 	%r2, %ntid.x;
	mov.u32 	%r3, %tid.x;
	mad.lo.s32 	%r4, %r1, %r2, %r3;
	mul.wide.s32 	%rd7, %r4, 4;
	add.s64 	%rd8, %rd6, %rd7;
	ld.global.u32 	%r5, [%rd8];
	add.s64 	%rd9, %rd5, %rd7;
	ld.global.u32 	%r6, [%rd9];
	sub.s32 	%r7, %r5, %r6;
	add.s64 	%rd10, %rd4, %rd7;
	st.global.u32 	[%rd10], %r7;
	ret;

}
	// .globl	_Z8gpu_multPiS_S_
.visible .entry _Z8gpu_multPiS_S_(
	.param .u64 .ptr .align 1 _Z8gpu_multPiS_S__param_0,
	.param .u64 .ptr .align 1 _Z8gpu_multPiS_S__param_1,
	.param .u64 .ptr .align 1 _Z8gpu_multPiS_S__param_2
)
{
	.reg .b32 	%r<8>;
	.reg .b64 	%rd<11>;

	ld.param.u64 	%rd1, [_Z8gpu_multPiS_S__param_0];
	ld.param.u64 	%rd2, [_Z8gpu_multPiS_S__param_1];
	ld.param.u64 	%rd3, [_Z8gpu_multPiS_S__param_2];
	cvta.to.global.u64 	%rd4, %rd3;
	cvta.to.global.u64 	%rd5, %rd2;
	cvta.to.global.u64 	%rd6, %rd1;
	mov.u32 	%r1, %ctaid.x;
	mov.u32 	%r2, %ntid.x;
	mov.u32 	%r3, %tid.x;
	mad.lo.s32 	%r4, %r1, %r2, %r3;
	mul.wide.s32 	%rd7, %r4, 4;
	add.s64 	%rd8, %rd6, %rd7;
	ld.global.u32 	%r5, [%rd8];
	add.s64 	%rd9, %rd5, %rd7;
	ld.global.u32 	%r6, [%rd9];
	mul.lo.s32 	%r7, %r6, %r5;
	add.s64 	%rd10, %rd4, %rd7;
	st.global.u32 	[%rd10], %r7;
	ret;

}
	// .globl	_Z7gpu_modPiS_S_
.visible .entry _Z7gpu_modPiS_S_(
	.param .u64 .ptr .align 1 _Z7gpu_modPiS_S__param_0,
	.param .u64 .ptr .align 1 _Z7gpu_modPiS_S__param_1,
	.param .u64 .ptr .align 1 _Z7gpu_modPiS_S__param_2
)
{
	.reg .b32 	%r<8>;
	.reg .b64 	%rd<11>;

	ld.param.u64 	%rd1, [_Z7gpu_modPiS_S__param_0];
	ld.param.u64 	%rd2, [_Z7gpu_modPiS_S__param_1];
	ld.param.u64 	%rd3, [_Z7gpu_modPiS_S__param_2];
	cvta.to.global.u64 	%rd4, %rd3;
	cvta.to.global.u64 	%rd5, %rd2;
	cvta.to.global.u64 	%rd6, %rd1;
	mov.u32 	%r1, %ctaid.x;
	mov.u32 	%r2, %ntid.x;
	mov.u32 	%r3, %tid.x;
	mad.lo.s32 	%r4, %r1, %r2, %r3;
	mul.wide.s32 	%rd7, %r4, 4;
	add.s64 	%rd8, %rd6, %rd7;
	ld.global.u32 	%r5, [%rd8];
	add.s64 	%rd9, %rd5, %rd7;
	ld.global.u32 	%r6, [%rd9];
	rem.s32 	%r7, %r5, %r6;
	add.s64 	%rd10, %rd4, %rd7;
	st.global.u32 	[%rd10], %r7;
	ret;

}
	// .globl	_Z8gen_dataPi
.visible .entry _Z8gen_dataPi(
	.param .u64 .ptr .align 1 _Z8gen_dataPi_param_0
)
{
	.reg .b32 	%r<5>;
	.reg .b64 	%rd<5>;

	ld.param.u64 	%rd1, [_Z8gen_dataPi_param_0];
	cvta.to.global.u64 	%rd2, %rd1;
	mov.u32 	%r1, %ctaid.x;
	mov.u32 	%r2, %ntid.x;
	mov.u32 	%r3, %tid.x;
	mad.lo.s32 	%r4, %r1, %r2, %r3;
	mul.wide.s32 	%rd3, %r4, 4;
	add.s64 	%rd4, %rd2, %rd3;
	st.global.u32 	[%rd4], %r4;
	ret;

}


// ===== COMPILED SASS (sm_100) =====

	.target	sm_100

	.elftype	@"ET_EXEC"


//--------------------- .note.nv.tkinfo           --------------------------
	.section	.note.nv.tkinfo,"",@"SHT_NOTE"
	.sectionflags	@"SHF_NOTE_NV_TKINFO"
	.tkinfo
        /*0018*/ 	.word	0x00000002
        /*0030*/ 	.string	""
        /*0030*/ 	.string	"ptxas"
        /*0030*/ 	.string	"Cuda compilation tools, release 13.0, V13.0.88"
        /*0030*/ 	.string	"Build cuda_13.0.r13.0/compiler.36424714_0"
        /*0030*/ 	.string	"-arch sm_100 -m 64 "



//--------------------- .note.nv.cuinfo           --------------------------
	.section	.note.nv.cuinfo,"",@"SHT_NOTE"
	.sectionflags	@"SHF_NOTE_NV_CUINFO"
        /*0018*/ 	.short	0x0002
        /*001a*/ 	.short	0x0064
        /*001c*/ 	.short	0x0082
	.zero		2


//--------------------- .nv.info                  --------------------------
	.section	.nv.info,"",@"SHT_CUDA_INFO"
	.align	4


	//----- nvinfo : EIATTR_REGCOUNT
	.align		4
        /*0000*/ 	.byte	0x04, 0x2f
        /*0002*/ 	.short	(.L_1 - .L_0)
	.align		4
.L_0:
        /*0004*/ 	.word	index@(_Z7gpu_addPiS_S_)
        /*0008*/ 	.word	0x0000000c


	//----- nvinfo : EIATTR_FRAME_SIZE
	.align		4
.L_1:
        /*000c*/ 	.byte	0x04, 0x11
        /*000e*/ 	.short	(.L_3 - .L_2)
	.align		4
.L_2:
        /*0010*/ 	.word	index@(_Z7gpu_addPiS_S_)
        /*0014*/ 	.word	0x00000000


	//----- nvinfo : EIATTR_REGCOUNT
	.align		4
.L_3:
        /*0018*/ 	.byte	0x04, 0x2f
        /*001a*/ 	.short	(.L_5 - .L_4)
	.align		4
.L_4:
        /*001c*/ 	.word	index@(_Z7gpu_subPiS_S_)
        /*0020*/ 	.word	0x0000000c


	//----- nvinfo : EIATTR_FRAME_SIZE
	.align		4
.L_5:
        /*0024*/ 	.byte	0x04, 0x11
        /*0026*/ 	.short	(.L_7 - .L_6)
	.align		4
.L_6:
        /*0028*/ 	.word	index@(_Z7gpu_subPiS_S_)
        /*002c*/ 	.word	0x00000000


	//----- nvinfo : EIATTR_REGCOUNT
	.align		4
.L_7:
        /*0030*/ 	.byte	0x04, 0x2f
        /*0032*/ 	.short	(.L_9 - .L_8)
	.align		4
.L_8:
        /*0034*/ 	.word	index@(_Z8gpu_multPiS_S_)
        /*0038*/ 	.word	0x0000000c


	//----- nvinfo : EIATTR_FRAME_SIZE
	.align		4
.L_9:
        /*003c*/ 	.byte	0x04, 0x11
        /*003e*/ 	.short	(.L_11 - .L_10)
	.align		4
.L_10:
        /*0040*/ 	.word	index@(_Z8gpu_multPiS_S_)
        /*0044*/ 	.word	0x00000000


	//----- nvinfo : EIATTR_REGCOUNT
	.align		4
.L_11:
        /*0048*/ 	.byte	0x04, 0x2f
        /*004a*/ 	.short	(.L_13 - .L_12)
	.align		4
.L_12:
        /*004c*/ 	.word	index@(_Z7gpu_modPiS_S_)
        /*0050*/ 	.word	0x0000000d


	//----- nvinfo : EIATTR_FRAME_SIZE
	.align		4
.L_13:
        /*0054*/ 	.byte	0x04, 0x11
        /*0056*/ 	.short	(.L_15 - .L_14)
	.align		4
.L_14:
        /*0058*/ 	.word	index@(_Z7gpu_modPiS_S_)
        /*005c*/ 	.word	0x00000000


	//----- nvinfo : EIATTR_REGCOUNT
	.align		4
.L_15:
        /*0060*/ 	.byte	0x04, 0x2f
        /*0062*/ 	.short	(.L_17 - .L_16)
	.align		4
.L_16:
        /*0064*/ 	.word	index@(_Z8gen_dataPi)
        /*0068*/ 	.word	0x00000008


	//----- nvinfo : EIATTR_FRAME_SIZE
	.align		4
.L_17:
        /*006c*/ 	.byte	0x04, 0x11
        /*006e*/ 	.short	(.L_19 - .L_18)
	.align		4
.L_18:
        /*0070*/ 	.word	index@(_Z8gen_dataPi)
        /*0074*/ 	.word	0x00000000


	//----- nvinfo : EIATTR_MIN_STACK_SIZE
	.align		4
.L_19:
        /*0078*/ 	.byte	0x04, 0x12
        /*007a*/ 	.short	(.L_21 - .L_20)
	.align		4
.L_20:
        /*007c*/ 	.word	index@(_Z8gen_dataPi)
        /*0080*/ 	.word	0x00000000


	//----- nvinfo : EIATTR_MIN_STACK_SIZE
	.align		4
.L_21:
        /*0084*/ 	.byte	0x04, 0x12
        /*0086*/ 	.short	(.L_23 - .L_22)
	.align		4
.L_22:
        /*0088*/ 	.word	index@(_Z7gpu_modPiS_S_)
        /*008c*/ 	.word	0x00000000


	//----- nvinfo : EIATTR_MIN_STACK_SIZE
	.align		4
.L_23:
        /*0090*/ 	.byte	0x04, 0x12
        /*0092*/ 	.short	(.L_25 - .L_24)
	.align		4
.L_24:
        /*0094*/ 	.word	index@(_Z8gpu_multPiS_S_)
        /*0098*/ 	.word	0x00000000


	//----- nvinfo : EIATTR_MIN_STACK_SIZE
	.align		4
.L_25:
        /*009c*/ 	.byte	0x04, 0x12
        /*009e*/ 	.short	(.L_27 - .L_26)
	.align		4
.L_26:
        /*00a0*/ 	.word	index@(_Z7gpu_subPiS_S_)
        /*00a4*/ 	.word	0x00000000


	//----- nvinfo : EIATTR_MIN_STACK_SIZE
	.align		4
.L_27:
        /*00a8*/ 	.byte	0x04, 0x12
        /*00aa*/ 	.short	(.L_29 - .L_28)
	.align		4
.L_28:
        /*00ac*/ 	.word	index@(_Z7gpu_addPiS_S_)
        /*00b0*/ 	.word	0x00000000
.L_29:


//--------------------- .nv.compat                --------------------------
	.section	.nv.compat,"",@"SHT_CUDA_COMPAT_INFO"
	.align	4
        /*0000*/ 	.byte	0x02, 0x09, 0x00, 0x00, 0x02, 0x02, 0x01, 0x00, 0x02, 0x05, 0x05, 0x00, 0x03, 0x07, 0x01, 0x01
        /*0010*/ 	.byte	0x02, 0x03, 0x00, 0x00, 0x02, 0x06, 0x01, 0x00, 0x04, 0x0b, 0x08, 0x00, 0x09, 0x00, 0x00, 0x00
        /*0020*/ 	.byte	0x00, 0x00, 0x00, 0x00


//--------------------- .nv.info._Z8gen_dataPi    --------------------------
	.section	.nv.info._Z8gen_dataPi,"",@"SHT_CUDA_INFO"
	.sectionflags	@""
	.align	4


	//----- nvinfo : EIATTR_CUDA_API_VERSION
	.align		4
        /*0000*/ 	.byte	0x04, 0x37
        /*0002*/ 	.short	(.L_31 - .L_30)
.L_30:
        /*0004*/ 	.word	0x00000082


	//----- nvinfo : EIATTR_KPARAM_INFO
	.align		4
.L_31:
        /*0008*/ 	.byte	0x04, 0x17
        /*000a*/ 	.short	(.L_33 - .L_32)
.L_32:
        /*000c*/ 	.word	0x00000000
        /*0010*/ 	.short	0x0000
        /*0012*/ 	.short	0x0000
        /*0014*/ 	.byte	0x00, 0xf5, 0x21, 0x00


	//----- nvinfo : EIATTR_SPARSE_MMA_MASK
	.align		4
.L_33:
        /*0018*/ 	.byte	0x03, 0x50
        /*001a*/ 	.short	0x0000


	//----- nvinfo : EIATTR_MAXREG_COUNT
	.align		4
        /*001c*/ 	.byte	0x03, 0x1b
        /*001e*/ 	.short	0x00ff


	//----- nvinfo : EIATTR_MERCURY_ISA_VERSION
	.align		4
        /*0020*/ 	.byte	0x03, 0x5f
        /*0022*/ 	.short	0x0101


	//----- nvinfo : EIATTR_VRC_CTA_INIT_COUNT
	.align		4
        /*0024*/ 	.byte	0x02, 0x4a
	.zero		1
	.zero		1


	//----- nvinfo : EIATTR_EXIT_INSTR_OFFSETS
	.align		4
        /*0028*/ 	.byte	0x04, 0x1c
        /*002a*/ 	.short	(.L_35 - .L_34)


	//   ....[0]....
.L_34:
        /*002c*/ 	.word	0x00000090


	//----- nvinfo : EIATTR_CBANK_PARAM_SIZE
	.align		4
.L_35:
        /*0030*/ 	.byte	0x03, 0x19
        /*0032*/ 	.short	0x0008


	//----- nvinfo : EIATTR_PARAM_CBANK
	.align		4
        /*0034*/ 	.byte	0x04, 0x0a
        /*0036*/ 	.short	(.L_37 - .L_36)
	.align		4
.L_36:
        /*0038*/ 	.word	index@(.nv.constant0._Z8gen_dataPi)
        /*003c*/ 	.short	0x0380
        /*003e*/ 	.short	0x0008


	//----- nvinfo : EIATTR_SW_WAR
	.align		4
.L_37:
        /*0040*/ 	.byte	0x04, 0x36
        /*0042*/ 	.short	(.L_39 - .L_38)
.L_38:
        /*0044*/ 	.word	0x00000008
.L_39:


//--------------------- .nv.info._Z7gpu_modPiS_S_ --------------------------
	.section	.nv.info._Z7gpu_modPiS_S_,"",@"SHT_CUDA_INFO"
	.sectionflags	@""
	.align	4


	//----- nvinfo : EIATTR_CUDA_API_VERSION
	.align		4
        /*0000*/ 	.byte	0x04, 0x37
        /*0002*/ 	.short	(.L_41 - .L_40)
.L_40:
        /*0004*/ 	.word	0x00000082


	//----- nvinfo : EIATTR_KPARAM_INFO
	.align		4
.L_41:
        /*0008*/ 	.byte	0x04, 0x17
        /*000a*/ 	.short	(.L_43 - .L_42)
.L_42:
        /*000c*/ 	.word	0x00000000
        /*0010*/ 	.short	0x0002
        /*0012*/ 	.short	0x0010
        /*0014*/ 	.byte	0x00, 0xf5, 0x21, 0x00


	//----- nvinfo : EIATTR_KPARAM_INFO
	.align		4
.L_43:
        /*0018*/ 	.byte	0x04, 0x17
        /*001a*/ 	.short	(.L_45 - .L_44)
.L_44:
        /*001c*/ 	.word	0x00000000
        /*0020*/ 	.short	0x0001
        /*0022*/ 	.short	0x0008
        /*0024*/ 	.byte	0x00, 0xf5, 0x21, 0x00


	//----- nvinfo : EIATTR_KPARAM_INFO
	.align		4
.L_45:
        /*0028*/ 	.byte	0x04, 0x17
        /*002a*/ 	.short	(.L_47 - .L_46)
.L_46:
        /*002c*/ 	.word	0x00000000
        /*0030*/ 	.short	0x0000
        /*0032*/ 	.short	0x0000
        /*0034*/ 	.byte	0x00, 0xf5, 0x21, 0x00


	//----- nvinfo : EIATTR_SPARSE_MMA_MASK
	.align		4
.L_47:
        /*0038*/ 	.byte	0x03, 0x50
        /*003a*/ 	.short	0x0000


	//----- nvinfo : EIATTR_MAXREG_COUNT
	.align		4
        /*003c*/ 	.byte	0x03, 0x1b
        /*003e*/ 	.short	0x00ff


	//----- nvinfo : EIATTR_MERCURY_ISA_VERSION
	.align		4
        /*0040*/ 	.byte	0x03, 0x5f
        /*0042*/ 	.short	0x0101


	//----- nvinfo : EIATTR_VRC_CTA_INIT_COUNT
	.align		4
        /*0044*/ 	.byte	0x02, 0x4a
	.zero		1
	.zero		1


	//----- nvinfo : EIATTR_EXIT_INSTR_OFFSETS
	.align		4
        /*0048*/ 	.byte	0x04, 0x1c
        /*004a*/ 	.short	(.L_49 - .L_48)


	//   ....[0]....
.L_48:
        /*004c*/ 	.word	0x00000250


	//----- nvinfo : EIATTR_CBANK_PARAM_SIZE
	.align		4
.L_49:
        /*0050*/ 	.byte	0x03, 0x19
        /*0052*/ 	.short	0x0018


	//----- nvinfo : EIATTR_PARAM_CBANK
	.align		4
        /*0054*/ 	.byte	0x04, 0x0a
        /*0056*/ 	.short	(.L_51 - .L_50)
	.align		4
.L_50:
        /*0058*/ 	.word	index@(.nv.constant0._Z7gpu_modPiS_S_)
        /*005c*/ 	.short	0x0380
        /*005e*/ 	.short	0x0018


	//----- nvinfo : EIATTR_SW_WAR
	.align		4
.L_51:
        /*0060*/ 	.byte	0x04, 0x36
        /*0062*/ 	.short	(.L_53 - .L_52)
.L_52:
        /*0064*/ 	.word	0x00000008
.L_53:


//--------------------- .nv.info._Z8gpu_multPiS_S_ --------------------------
	.section	.nv.info._Z8gpu_multPiS_S_,"",@"SHT_CUDA_INFO"
	.sectionflags	@""
	.align	4


	//----- nvinfo : EIATTR_CUDA_API_VERSION
	.align		4
        /*0000*/ 	.byte	0x04, 0x37
        /*0002*/ 	.short	(.L_55 - .L_54)
.L_54:
        /*0004*/ 	.word	0x00000082


	//----- nvinfo : EIATTR_KPARAM_INFO
	.align		4
.L_55:
        /*0008*/ 	.byte	0x04, 0x17
        /*000a*/ 	.short	(.L_57 - .L_56)
.L_56:
        /*000c*/ 	.word	0x00000000
        /*0010*/ 	.short	0x0002
        /*0012*/ 	.short	0x0010
        /*0014*/ 	.byte	0x00, 0xf5, 0x21, 0x00


	//----- nvinfo : EIATTR_KPARAM_INFO
	.align		4
.L_57:
        /*0018*/ 	.byte	0x04, 0x17
        /*001a*/ 	.short	(.L_59 - .L_58)
.L_58:
        /*001c*/ 	.word	0x00000000
        /*0020*/ 	.short	0x0001
        /*0022*/ 	.short	0x0008
        /*0024*/ 	.byte	0x00, 0xf5, 0x21, 0x00


	//----- nvinfo : EIATTR_KPARAM_INFO
	.align		4
.L_59:
        /*0028*/ 	.byte	0x04, 0x17
        /*002a*/ 	.short	(.L_61 - .L_60)
.L_60:
        /*002c*/ 	.word	0x00000000
        /*0030*/ 	.short	0x0000
        /*0032*/ 	.short	0x0000
        /*0034*/ 	.byte	0x00, 0xf5, 0x21, 0x00


	//----- nvinfo : EIATTR_SPARSE_MMA_MASK
	.align		4
.L_61:
        /*0038*/ 	.byte	0x03, 0x50
        /*003a*/ 	.short	0x0000


	//----- nvinfo : EIATTR_MAXREG_COUNT
	.align		4
        /*003c*/ 	.byte	0x03, 0x1b
        /*003e*/ 	.short	0x00ff


	//----- nvinfo : EIATTR_MERCURY_ISA_VERSION
	.align		4
        /*0040*/ 	.byte	0x03, 0x5f
        /*0042*/ 	.short	0x0101


	//----- nvinfo : EIATTR_VRC_CTA_INIT_COUNT
	.align		4
        /*0044*/ 	.byte	0x02, 0x4a
	.zero		1
	.zero		1


	//----- nvinfo : EIATTR_EXIT_INSTR_OFFSETS
	.align		4
        /*0048*/ 	.byte	0x04, 0x1c
        /*004a*/ 	.short	(.L_63 - .L_62)


	//   ....[0]....
.L_62:
        /*004c*/ 	.word	0x00000100


	//----- nvinfo : EIATTR_CBANK_PARAM_SIZE
	.align		4
.L_63:
        /*0050*/ 	.byte	0x03, 0x19
        /*0052*/ 	.short	0x0018


	//----- nvinfo : EIATTR_PARAM_CBANK
	.align		4
        /*0054*/ 	.byte	0x04, 0x0a
        /*0056*/ 	.short	(.L_65 - .L_64)
	.align		4
.L_64:
        /*0058*/ 	.word	index@(.nv.constant0._Z8gpu_multPiS_S_)
        /*005c*/ 	.short	0x0380
        /*005e*/ 	.short	0x0018


	//----- nvinfo : EIATTR_SW_WAR
	.align		4
.L_65:
        /*0060*/ 	.byte	0x04, 0x36
        /*0062*/ 	.short	(.L_67 - .L_66)
.L_66:
        /*0064*/ 	.word	0x00000008
.L_67:


//--------------------- .nv.info._Z7gpu_subPiS_S_ --------------------------
	.section	.nv.info._Z7gpu_subPiS_S_,"",@"SHT_CUDA_INFO"
	.sectionflags	@""
	.align	4


	//----- nvinfo : EIATTR_CUDA_API_VERSION
	.align		4
        /*0000*/ 	.byte	0x04, 0x37
        /*0002*/ 	.short	(.L_69 - .L_68)
.L_68:
        /*0004*/ 	.word	0x00000082


	//----- nvinfo : EIATTR_KPARAM_INFO
	.align		4
.L_69:
        /*0008*/ 	.byte	0x04, 0x17
        /*000a*/ 	.short	(.L_71 - .L_70)
.L_70:
        /*000c*/ 	.word	0x00000000
        /*0010*/ 	.short	0x0002
        /*0012*/ 	.short	0x0010
        /*0014*/ 	.byte	0x00, 0xf5, 0x21, 0x00


	//----- nvinfo : EIATTR_KPARAM_INFO
	.align		4
.L_71:
        /*0018*/ 	.byte	0x04, 0x17
        /*001a*/ 	.short	(.L_73 - .L_72)
.L_72:
        /*001c*/ 	.word	0x00000000
        /*0020*/ 	.short	0x0001
        /*0022*/ 	.short	0x0008
        /*0024*/ 	.byte	0x00, 0xf5, 0x21, 0x00


	//----- nvinfo : EIATTR_KPARAM_INFO
	.align		4
.L_73:
        /*0028*/ 	.byte	0x04, 0x17
        /*002a*/ 	.short	(.L_75 - .L_74)
.L_74:
        /*002c*/ 	.word	0x00000000
        /*0030*/ 	.short	0x0000
        /*0032*/ 	.short	0x0000
        /*0034*/ 	.byte	0x00, 0xf5, 0x21, 0x00


	//----- nvinfo : EIATTR_SPARSE_MMA_MASK
	.align		4
.L_75:
        /*0038*/ 	.byte	0x03, 0x50
        /*003a*/ 	.short	0x0000


	//----- nvinfo : EIATTR_MAXREG_COUNT
	.align		4
        /*003c*/ 	.byte	0x03, 0x1b
        /*003e*/ 	.short	0x00ff


	//----- nvinfo : EIATTR_MERCURY_ISA_VERSION
	.align		4
        /*0040*/ 	.byte	0x03, 0x5f
        /*0042*/ 	.short	0x0101


	//----- nvinfo : EIATTR_VRC_CTA_INIT_COUNT
	.align		4
        /*0044*/ 	.byte	0x02, 0x4a
	.zero		1
	.zero		1


	//----- nvinfo : EIATTR_EXIT_INSTR_OFFSETS
	.align		4
        /*0048*/ 	.byte	0x04, 0x1c
        /*004a*/ 	.short	(.L_77 - .L_76)


	//   ....[0]....
.L_76:
        /*004c*/ 	.word	0x00000100


	//----- nvinfo : EIATTR_CBANK_PARAM_SIZE
	.align		4
.L_77:
        /*0050*/ 	.byte	0x03, 0x19
        /*0052*/ 	.short	0x0018


	//----- nvinfo : EIATTR_PARAM_CBANK
	.align		4
        /*0054*/ 	.byte	0x04, 0x0a
        /*0056*/ 	.short	(.L_79 - .L_78)
	.align		4
.L_78:
        /*0058*/ 	.word	index@(.nv.constant0._Z7gpu_subPiS_S_)
        /*005c*/ 	.short	0x0380
        /*005e*/ 	.short	0x0018


	//----- nvinfo : EIATTR_SW_WAR
	.align		4
.L_79:
        /*0060*/ 	.byte	0x04, 0x36
        /*0062*/ 	.short	(.L_81 - .L_80)
.L_80:
        /*0064*/ 	.word	0x00000008
.L_81:


//--------------------- .nv.info._Z7gpu_addPiS_S_ --------------------------
	.section	.nv.info._Z7gpu_addPiS_S_,"",@"SHT_CUDA_INFO"
	.sectionflags	@""
	.align	4


	//----- nvinfo : EIATTR_CUDA_API_VERSION
	.align		4
        /*0000*/ 	.byte	0x04, 0x37
        /*0002*/ 	.short	(.L_83 - .L_82)
.L_82:
        /*0004*/ 	.word	0x00000082


	//----- nvinfo : EIATTR_KPARAM_INFO
	.align		4
.L_83:
        /*0008*/ 	.byte	0x04, 0x17
        /*000a*/ 	.short	(.L_85 - .L_84)
.L_84:
        /*000c*/ 	.word	0x00000000
        /*0010*/ 	.short	0x0002
        /*0012*/ 	.short	0x0010
        /*0014*/ 	.byte	0x00, 0xf5, 0x21, 0x00


	//----- nvinfo : EIATTR_KPARAM_INFO
	.align		4
.L_85:
        /*0018*/ 	.byte	0x04, 0x17
        /*001a*/ 	.short	(.L_87 - .L_86)
.L_86:
        /*001c*/ 	.word	0x00000000
        /*0020*/ 	.short	0x0001
        /*0022*/ 	.short	0x0008
        /*0024*/ 	.byte	0x00, 0xf5, 0x21, 0x00


	//----- nvinfo : EIATTR_KPARAM_INFO
	.align		4
.L_87:
        /*0028*/ 	.byte	0x04, 0x17
        /*002a*/ 	.short	(.L_89 - .L_88)
.L_88:
        /*002c*/ 	.word	0x00000000
        /*0030*/ 	.short	0x0000
        /*0032*/ 	.short	0x0000
        /*0034*/ 	.byte	0x00, 0xf5, 0x21, 0x00


	//----- nvinfo : EIATTR_SPARSE_MMA_MASK
	.align		4
.L_89:
        /*0038*/ 	.byte	0x03, 0x50
        /*003a*/ 	.short	0x0000


	//----- nvinfo : EIATTR_MAXREG_COUNT
	.align		4
        /*003c*/ 	.byte	0x03, 0x1b
        /*003e*/ 	.short	0x00ff


	//----- nvinfo : EIATTR_MERCURY_ISA_VERSION
	.align		4
        /*0040*/ 	.byte	0x03, 0x5f
        /*0042*/ 	.short	0x0101


	//----- nvinfo : EIATTR_VRC_CTA_INIT_COUNT
	.align		4
        /*0044*/ 	.byte	0x02, 0x4a
	.zero		1
	.zero		1


	//----- nvinfo : EIATTR_EXIT_INSTR_OFFSETS
	.align		4
        /*0048*/ 	.byte	0x04, 0x1c
        /*004a*/ 	.short	(.L_91 - .L_90)


	//   ....[0]....
.L_90:
        /*004c*/ 	.word	0x00000100


	//----- nvinfo : EIATTR_CBANK_PARAM_SIZE
	.align		4
.L_91:
        /*0050*/ 	.byte	0x03, 0x19
        /*0052*/ 	.short	0x0018


	//----- nvinfo : EIATTR_PARAM_CBANK
	.align		4
        /*0054*/ 	.byte	0x04, 0x0a
        /*0056*/ 	.short	(.L_93 - .L_92)
	.align		4
.L_92:
        /*0058*/ 	.word	index@(.nv.constant0._Z7gpu_addPiS_S_)
        /*005c*/ 	.short	0x0380
        /*005e*/ 	.short	0x0018


	//----- nvinfo : EIATTR_SW_WAR
	.align		4
.L_93:
        /*0060*/ 	.byte	0x04, 0x36
        /*0062*/ 	.short	(.L_95 - .L_94)
.L_94:
        /*0064*/ 	.word	0x00000008
.L_95:


//--------------------- .nv.callgraph             --------------------------
	.section	.nv.callgraph,"",@"SHT_CUDA_CALLGRAPH"
	.align	4
	.sectionentsize	8
	.align		4
        /*0000*/ 	.word	0x00000000
	.align		4
        /*0004*/ 	.word	0xffffffff
	.align		4
        /*0008*/ 	.word	0x00000000
	.align		4
        /*000c*/ 	.word	0xfffffffe
	.align		4
        /*0010*/ 	.word	0x00000000
	.align		4
        /*0014*/ 	.word	0xfffffffd
	.align		4
        /*0018*/ 	.word	0x00000000
	.align		4
        /*001c*/ 	.word	0xfffffffc


//--------------------- .text._Z8gen_dataPi       --------------------------
	.section	.text._Z8gen_dataPi,"ax",@progbits
	.align	128
        .global         _Z8gen_dataPi
        .type           _Z8gen_dataPi,@function
        .size           _Z8gen_dataPi,(.L_x_5 - _Z8gen_dataPi)
        .other          _Z8gen_dataPi,@"STO_CUDA_ENTRY STV_DEFAULT"
_Z8gen_dataPi:
.text._Z8gen_dataPi:
[----:B------:R-:W-:Y:S01]  /*0000*/  LDC R1, c[0x0][0x37c] ;  /* 0x0000df00ff017b82 */ /* 0x000fe20000000800 */
[----:B------:R-:W0:Y:S07]  /*0010*/  S2R R0, SR_TID.X ;  /* 0x0000000000007919 */ /* 0x000e2e0000002100 */
[----:B------:R-:W0:Y:S01]  /*0020*/  S2UR UR6, SR_CTAID.X ;  /* 0x00000000000679c3 */ /* 0x000e220000002500 */
[----:B------:R-:W1:Y:S07]  /*0030*/  LDCU.64 UR4, c[0x0][0x358] ;  /* 0x00006b00ff0477ac */ /* 0x000e6e0008000a00 */
[----:B------:R-:W0:Y:S08]  /*0040*/  LDC R5, c[0x0][0x360] ;  /* 0x0000d800ff057b82 */ /* 0x000e300000000800 */
[----:B------:R-:W2:Y:S01]  /*0050*/  LDC.64 R2, c[0x0][0x380] ;  /* 0x0000e000ff027b82 */ /* 0x000ea20000000a00 */
[----:B0-----:R-:W-:-:S04]  /*0060*/  IMAD R5, R5, UR6, R0 ;  /* 0x0000000605057c24 */ /* 0x001fc8000f8e0200 */
[----:B--2---:R-:W-:-:S05]  /*0070*/  IMAD.WIDE R2, R5, 0x4, R2 ;  /* 0x0000000405027825 */ /* 0x004fca00078e0202 */
[----:B-1----:R-:W-:Y:S01]  /*0080*/  STG.E desc[UR4][R2.64], R5 ;  /* 0x0000000502007986 */ /* 0x002fe2000c101904 */
[----:B------:R-:W-:Y:S05]  /*0090*/  EXIT ;  /* 0x000000000000794d */ /* 0x000fea0003800000 */
.L_x_0:
[----:B------:R-:W-:-:S00]  /*00a0*/  BRA `(.L_x_0) ;  /* 0xfffffffc00fc7947 */ /* 0x000fc0000383ffff */
[----:B------:R-:W-:-:S00]  /*00b0*/  NOP ;  /* 0x0000000000007918 */ /* 0x000fc00000000000 */
        /* <DEDUP_REMOVED lines=12> */
.L_x_5:


//--------------------- .text._Z7gpu_modPiS_S_    --------------------------
	.section	.text._Z7gpu_modPiS_S_,"ax",@progbits
	.align	128
        .global         _Z7gpu_modPiS_S_
        .type           _Z7gpu_modPiS_S_,@function
        .size           _Z7gpu_modPiS_S_,(.L_x_6 - _Z7gpu_modPiS_S_)
        .other          _Z7gpu_modPiS_S_,@"STO_CUDA_ENTRY STV_DEFAULT"
_Z7gpu_modPiS_S_:
.text._Z7gpu_modPiS_S_:
[----:B------:R-:W-:Y:S01]  /*0000*/  LDC R1, c[0x0][0x37c] ;  /* 0x0000df00ff017b82 */ /* 0x000fe20000000800 */
[----:B------:R-:W0:Y:S07]  /*0010*/  S2R R5, SR_TID.X ;  /* 0x0000000000057919 */ /* 0x000e2e0000002100 */
[----:B------:R-:W0:Y:S01]  /*0020*/  S2UR UR6, SR_CTAID.X ;  /* 0x00000000000679c3 */ /* 0x000e220000002500 */
[----:B------:R-:W1:Y:S07]  /*0030*/  LDCU.64 UR4, c[0x0][0x358] ;  /* 0x00006b00ff0477ac */ /* 0x000e6e0008000a00 */
[----:B------:R-:W0:Y:S08]  /*0040*/  LDC R0, c[0x0][0x360] ;  /* 0x0000d800ff007b82 */ /* 0x000e300000000800 */
[----:B------:R-:W2:Y:S01]  /*0050*/  LDC.64 R2, c[0x0][0x388] ;  /* 0x0000e200ff027b82 */ /* 0x000ea20000000a00 */
[----:B0-----:R-:W-:-:S07]  /*0060*/  IMAD R0, R0, UR6, R5 ;  /* 0x0000000600007c24 */ /* 0x001fce000f8e0205 */
[----:B------:R-:W0:Y:S01]  /*0070*/  LDC.64 R4, c[0x0][0x380] ;  /* 0x0000e000ff047b82 */ /* 0x000e220000000a00 */
[----:B--2---:R-:W-:-:S06]  /*0080*/  IMAD.WIDE R2, R0, 0x4, R2 ;  /* 0x0000000400027825 */ /* 0x004fcc00078e0202 */
[----:B-1----:R-:W2:Y:S01]  /*0090*/  LDG.E R2, desc[UR4][R2.64] ;  /* 0x0000000402027981 */ /* 0x002ea2000c1e1900 */
[----:B0-----:R-:W-:-:S05]  /*00a0*/  IMAD.WIDE R4, R0, 0x4, R4 ;  /* 0x0000000400047825 */ /* 0x001fca00078e0204 */
[----:B------:R0:W3:Y:S01]  /*00b0*/  LDG.E R8, desc[UR4][R4.64] ;  /* 0x0000000404087981 */ /* 0x0000e2000c1e1900 */
[-C--:B--2---:R-:W-:Y:S02]  /*00c0*/  IABS R10, R2.reuse ;  /* 0x00000002000a7213 */ /* 0x084fe40000000000 */
[----:B0-----:R-:W-:Y:S02]  /*00d0*/  IABS R5, R2 ;  /* 0x0000000200057213 */ /* 0x001fe40000000000 */
[----:B------:R-:W0:Y:S01]  /*00e0*/  I2F.RP R9, R10 ;  /* 0x0000000a00097306 */ /* 0x000e220000209400 */
[----:B---3--:R-:W-:-:S07]  /*00f0*/  IABS R4, R8 ;  /* 0x0000000800047213 */ /* 0x008fce0000000000 */
[----:B0-----:R-:W0:Y:S01]  /*0100*/  MUFU.RCP R9, R9 ;  /* 0x0000000900097308 */ /* 0x001e220000001000 */
[----:B------:R-:W-:Y:S02]  /*0110*/  ISETP.GE.AND P2, PT, R8, RZ, PT ;  /* 0x000000ff0800720c */ /* 0x000fe40003f46270 */
[----:B0-----:R-:W-:-:S05]  /*0120*/  IADD3 R6, PT, PT, R9, 0xffffffe, RZ ;  /* 0x0ffffffe09067810 */ /* 0x001fca0007ffe0ff */
[----:B------:R0:W1:Y:S02]  /*0130*/  F2I.FTZ.U32.TRUNC.NTZ R7, R6 ;  /* 0x0000000600077305 */ /* 0x000064000021f000 */
[----:B0-----:R-:W-:Y:S01]  /*0140*/  IMAD.MOV.U32 R6, RZ, RZ, RZ ;  /* 0x000000ffff067224 */ /* 0x001fe200078e00ff */
[----:B-1----:R-:W-:-:S05]  /*0150*/  IADD3 R3, PT, PT, RZ, -R7, RZ ;  /* 0x80000007ff037210 */ /* 0x002fca0007ffe0ff */
[----:B------:R-:W-:-:S04]  /*0160*/  IMAD R3, R3, R10, RZ ;  /* 0x0000000a03037224 */ /* 0x000fc800078e02ff */
[----:B------:R-:W-:Y:S01]  /*0170*/  IMAD.HI.U32 R7, R7, R3, R6 ;  /* 0x0000000307077227 */ /* 0x000fe200078e0006 */
[----:B------:R-:W-:-:S05]  /*0180*/  IADD3 R3, PT, PT, RZ, -R5, RZ ;  /* 0x80000005ff037210 */ /* 0x000fca0007ffe0ff */
[----:B------:R-:W-:-:S04]  /*0190*/  IMAD.HI.U32 R7, R7, R4, RZ ;  /* 0x0000000407077227 */ /* 0x000fc800078e00ff */
[----:B------:R-:W-:Y:S02]  /*01a0*/  IMAD R7, R7, R3, R4 ;  /* 0x0000000307077224 */ /* 0x000fe400078e0204 */
[----:B------:R-:W0:Y:S03]  /*01b0*/  LDC.64 R4, c[0x0][0x390] ;  /* 0x0000e400ff047b82 */ /* 0x000e260000000a00 */
[----:B------:R-:W-:-:S13]  /*01c0*/  ISETP.GT.U32.AND P0, PT, R10, R7, PT ;  /* 0x000000070a00720c */ /* 0x000fda0003f04070 */
[----:B------:R-:W-:Y:S01]  /*01d0*/  @!P0 IMAD.IADD R7, R7, 0x1, -R10 ;  /* 0x0000000107078824 */ /* 0x000fe200078e0a0a */
[----:B------:R-:W-:-:S04]  /*01e0*/  ISETP.NE.AND P0, PT, R2, RZ, PT ;  /* 0x000000ff0200720c */ /* 0x000fc80003f05270 */
[----:B------:R-:W-:Y:S01]  /*01f0*/  ISETP.GT.U32.AND P1, PT, R10, R7, PT ;  /* 0x000000070a00720c */ /* 0x000fe20003f24070 */
[----:B0-----:R-:W-:-:S12]  /*0200*/  IMAD.WIDE R4, R0, 0x4, R4 ;  /* 0x0000000400047825 */ /* 0x001fd800078e0204 */
[----:B------:R-:W-:-:S05]  /*0210*/  @!P1 IADD3 R7, PT, PT, R7, -R10, RZ ;  /* 0x8000000a07079210 */ /* 0x000fca0007ffe0ff */
[----:B------:R-:W-:Y:S01]  /*0220*/  @!P2 IMAD.MOV R7, RZ, RZ, -R7 ;  /* 0x000000ffff07a224 */ /* 0x000fe200078e0a07 */
[----:B------:R-:W-:-:S05]  /*0230*/  @!P0 LOP3.LUT R7, RZ, R2, RZ, 0x33, !PT ;  /* 0x00000002ff078212 */ /* 0x000fca00078e33ff */
[----:B------:R-:W-:Y:S01]  /*0240*/  STG.E desc[UR4][R4.64], R7 ;  /* 0x0000000704007986 */ /* 0x000fe2000c101904 */
[----:B------:R-:W-:Y:S05]  /*0250*/  EXIT ;  /* 0x000000000000794d */ /* 0x000fea0003800000 */
.L_x_1:
        /* <DEDUP_REMOVED lines=10> */
.L_x_6:


//--------------------- .text._Z8gpu_multPiS_S_   --------------------------
	.section	.text._Z8gpu_multPiS_S_,"ax",@progbits
	.align	128
        .global         _Z8gpu_multPiS_S_
        .type           _Z8gpu_multPiS_S_,@function
        .size           _Z8gpu_multPiS_S_,(.L_x_7 - _Z8gpu_multPiS_S_)
        .other          _Z8gpu_multPiS_S_,@"STO_CUDA_ENTRY STV_DEFAULT"
_Z8gpu_multPiS_S_:
.text._Z8gpu_multPiS_S_:
[----:B------:R-:W-:Y:S01]  /*0000*/  LDC R1, c[0x0][0x37c] ;  /* 0x0000df00ff017b82 */ /* 0x000fe20000000800 */
[----:B------:R-:W0:Y:S07]  /*0010*/  S2R R0, SR_TID.X ;  /* 0x0000000000007919 */ /* 0x000e2e0000002100 */
[----:B------:R-:W0:Y:S01]  /*0020*/  S2UR UR6, SR_CTAID.X ;  /* 0x00000000000679c3 */ /* 0x000e220000002500 */
[----:B------:R-:W1:Y:S07]  /*0030*/  LDCU.64 UR4, c[0x0][0x358] ;  /* 0x00006b00ff0477ac */ /* 0x000e6e0008000a00 */
[----:B------:R-:W0:Y:S08]  /*0040*/  LDC R9, c[0x0][0x360] ;  /* 0x0000d800ff097b82 */ /* 0x000e300000000800 */
[----:B------:R-:W2:Y:S08]  /*0050*/  LDC.64 R2, c[0x0][0x380] ;  /* 0x0000e000ff027b82 */ /* 0x000eb00000000a00 */
[----:B------:R-:W3:Y:S01]  /*0060*/  LDC.64 R4, c[0x0][0x388] ;  /* 0x0000e200ff047b82 */ /* 0x000ee20000000a00 */
[----:B0-----:R-:W-:-:S07]  /*0070*/  IMAD R9, R9, UR6, R0 ;  /* 0x0000000609097c24 */ /* 0x001fce000f8e0200 */
[----:B------:R-:W0:Y:S01]  /*0080*/  LDC.64 R6, c[0x0][0x390] ;  /* 0x0000e400ff067b82 */ /* 0x000e220000000a00 */
[----:B--2---:R-:W-:-:S06]  /*0090*/  IMAD.WIDE R2, R9, 0x4, R2 ;  /* 0x0000000409027825 */ /* 0x004fcc00078e0202 */
[----:B-1----:R-:W2:Y:S01]  /*00a0*/  LDG.E R2, desc[UR4][R2.64] ;  /* 0x0000000402027981 */ /* 0x002ea2000c1e1900 */
[----:B---3--:R-:W-:-:S06]  /*00b0*/  IMAD.WIDE R4, R9, 0x4, R4 ;  /* 0x0000000409047825 */ /* 0x008fcc00078e0204 */
[----:B------:R-:W2:Y:S01]  /*00c0*/  LDG.E R5, desc[UR4][R4.64] ;  /* 0x0000000404057981 */ /* 0x000ea2000c1e1900 */
[----:B0-----:R-:W-:-:S04]  /*00d0*/  IMAD.WIDE R6, R9, 0x4, R6 ;  /* 0x0000000409067825 */ /* 0x001fc800078e0206 */
[----:B--2---:R-:W-:-:S05]  /*00e0*/  IMAD R9, R2, R5, RZ ;  /* 0x0000000502097224 */ /* 0x004fca00078e02ff */
[----:B------:R-:W-:Y:S01]  /*00f0*/  STG.E desc[UR4][R6.64], R9 ;  /* 0x0000000906007986 */ /* 0x000fe2000c101904 */
[----:B------:R-:W-:Y:S05]  /*0100*/  EXIT ;  /* 0x000000000000794d */ /* 0x000fea0003800000 */
.L_x_2:
        /* <DEDUP_REMOVED lines=15> */
.L_x_7:


//--------------------- .text._Z7gpu_subPiS_S_    --------------------------
	.section	.text._Z7gpu_subPiS_S_,"ax",@progbits
	.align	128
        .global         _Z7gpu_subPiS_S_
        .type           _Z7gpu_subPiS_S_,@function
        .size           _Z7gpu_subPiS_S_,(.L_x_8 - _Z7gpu_subPiS_S_)
        .other          _Z7gpu_subPiS_S_,@"STO_CUDA_ENTRY STV_DEFAULT"
_Z7gpu_subPiS_S_:
.text._Z7gpu_subPiS_S_:
        /* <DEDUP_REMOVED lines=13> */
[----:B0-----:R-:W-:Y:S01]  /*00d0*/  IMAD.WIDE R6, R9, 0x4, R6 ;  /* 0x0000000409067825 */ /* 0x001fe200078e0206 */
[----:B--2---:R-:W-:-:S05]  /*00e0*/  IADD3 R9, PT, PT, R2, -R5, RZ ;  /* 0x8000000502097210 */ /* 0x004fca0007ffe0ff */
[----:B------:R-:W-:Y:S01]  /*00f0*/  STG.E desc[UR4][R6.64], R9 ;  /* 0x0000000906007986 */ /* 0x000fe2000c101904 */
[----:B------:R-:W-:Y:S05]  /*0100*/  EXIT ;  /* 0x000000000000794d */ /* 0x000fea0003800000 */
.L_x_3:
        /* <DEDUP_REMOVED lines=15> */
.L_x_8:


//--------------------- .text._Z7gpu_addPiS_S_    --------------------------
	.section	.text._Z7gpu_addPiS_S_,"ax",@progbits
	.align	128
        .global         _Z7gpu_addPiS_S_
        .type           _Z7gpu_addPiS_S_,@function
        .size           _Z7gpu_addPiS_S_,(.L_x_9 - _Z7gpu_addPiS_S_)
        .other          _Z7gpu_addPiS_S_,@"STO_CUDA_ENTRY STV_DEFAULT"
_Z7gpu_addPiS_S_:
.text._Z7gpu_addPiS_S_:
        /* <DEDUP_REMOVED lines=14> */
[----:B--2---:R-:W-:-:S05]  /*00e0*/  IADD3 R9, PT, PT, R2, R5, RZ ;  /* 0x0000000502097210 */ /* 0x004fca0007ffe0ff */
[----:B------:R-:W-:Y:S01]  /*00f0*/  STG.E desc[UR4][R6.64], R9 ;  /* 0x0000000906007986 */ /* 0x000fe2000c101904 */
[----:B------:R-:W-:Y:S05]  /*0100*/  EXIT ;  /* 0x000000000000794d */ /* 0x000fea0003800000 */
.L_x_4:
        /* <DEDUP_REMOVED lines=15> */
.L_x_9:


//--------------------- .nv.shared.reserved.0     --------------------------
	.section	.nv.shared.reserved.0,"aw",@nobits
	.weak		__nv_reservedSMEM_offset_0_alias
	.size		__nv_reservedSMEM_offset_0_alias, 0, 64
	.other		__nv_reservedSMEM_offset_0_alias,@"STO_CUDA_RESERVED_SHARED STV_DEFAULT"
__nv_reservedSMEM_offset_0_alias:
	.zero		0
	.zero		64


//--------------------- .nv.constant0._Z8gen_dataPi --------------------------
	.section	.nv.constant0._Z8gen_dataPi,"a",@progbits
	.sectionflags	@""
	.align	4
.nv.constant0._Z8gen_dataPi:
	.zero		904


//--------------------- .nv.constant0._Z7gpu_modPiS_S_ --------------------------
	.section	.nv.constant0._Z7gpu_modPiS_S_,"a",@progbits
	.sectionflags	@""
	.align	4
.nv.constant0._Z7gpu_modPiS_S_:
	.zero		920


//--------------------- .nv.constant0._Z8gpu_multPiS_S_ --------------------------
	.section	.nv.constant0._Z8gpu_multPiS_S_,"a",@progbits
	.sectionflags	@""
	.align	4
.nv.constant0._Z8gpu_multPiS_S_:
	.zero		920


//--------------------- .nv.constant0._Z7gpu_subPiS_S_ --------------------------
	.section	.nv.constant0._Z7gpu_subPiS_S_,"a",@progbits
	.sectionflags	@""
	.align	4
.nv.constant0._Z7gpu_subPiS_S_:
	.zero		920


//--------------------- .nv.constant0._Z7gpu_addPiS_S_ --------------------------
	.section	.nv.constant0._Z7gpu_addPiS_S_,"a",@progbits
	.sectionflags	@""
	.align	4
.nv.constant0._Z7gpu_addPiS_S_:
	.zero		920


//--------------------- SYMBOLS --------------------------

	.type		.nv.reservedSmem.offset0,@object
	.size		.nv.reservedSmem.offset0,0x4
